//
// Generated by NVIDIA NVVM Compiler
//
// Compiler Build ID: CL-36424714
// Cuda compilation tools, release 13.0, V13.0.88
// Based on NVVM 20.0.0
//

.version 9.0
.target sm_100
.address_size 64

	// .globl	_Z7divergev

.visible .entry _Z7divergev()
{
	.reg .pred 	%p<2>;
	.reg .b32 	%r<2>;

	mov.u32 	%r1, %tid.x;
	setp.ne.s32 	%p1, %r1, 0;
	@%p1 bra 	$L__BB0_2;
	bar.sync 	0;
	bra.uni 	$L__BB0_3;
$L__BB0_2:
	bar.sync 	0;
$L__BB0_3:
	ret;

}


// ===== COMPILED SASS (sm_100) =====

	.target	sm_100

	.elftype	@"ET_EXEC"


//--------------------- .note.nv.tkinfo           --------------------------
	.section	.note.nv.tkinfo,"",@"SHT_NOTE"
	.sectionflags	@"SHF_NOTE_NV_TKINFO"
	.tkinfo
        /*0018*/ 	.word	0x00000002
        /*0030*/ 	.string	""
        /*0030*/ 	.string	"ptxas"
        /*0030*/ 	.string	"Cuda compilation tools, release 13.0, V13.0.88"
        /*0030*/ 	.string	"Build cuda_13.0.r13.0/compiler.36424714_0"
        /*0030*/ 	.string	"-arch sm_100 -m 64 "



//--------------------- .note.nv.cuinfo           --------------------------
	.section	.note.nv.cuinfo,"",@"SHT_NOTE"
	.sectionflags	@"SHF_NOTE_NV_CUINFO"
        /*0018*/ 	.short	0x0002
        /*001a*/ 	.short	0x0064
        /*001c*/ 	.short	0x0082
	.zero		2


//--------------------- .nv.info                  --------------------------
	.section	.nv.info,"",@"SHT_CUDA_INFO"
	.align	4


	//----- nvinfo : EIATTR_REGCOUNT
	.align		4
        /*0000*/ 	.byte	0x04, 0x2f
        /*0002*/ 	.short	(.L_1 - .L_0)
	.align		4
.L_0:
        /*0004*/ 	.word	index@(_Z7divergev)
        /*0008*/ 	.word	0x00000004


	//----- nvinfo : EIATTR_FRAME_SIZE
	.align		4
.L_1:
        /*000c*/ 	.byte	0x04, 0x11
        /*000e*/ 	.short	(.L_3 - .L_2)
	.align		4
.L_2:
        /*0010*/ 	.word	index@(_Z7divergev)
        /*0014*/ 	.word	0x00000000


	//----- nvinfo : EIATTR_MIN_STACK_SIZE
	.align		4
.L_3:
        /*0018*/ 	.byte	0x04, 0x12
        /*001a*/ 	.short	(.L_5 - .L_4)
	.align		4
.L_4:
        /*001c*/ 	.word	index@(_Z7divergev)
        /*0020*/ 	.word	0x00000000
.L_5:


//--------------------- .nv.compat                --------------------------
	.section	.nv.compat,"",@"SHT_CUDA_COMPAT_INFO"
	.align	4
        /*0000*/ 	.byte	0x02, 0x09, 0x00, 0x00, 0x02, 0x02, 0x01, 0x00, 0x02, 0x05, 0x05, 0x00, 0x03, 0x07, 0x01, 0x01
        /*0010*/ 	.byte	0x02, 0x03, 0x00, 0x00, 0x02, 0x06, 0x01, 0x00, 0x04, 0x0b, 0x08, 0x00, 0x09, 0x00, 0x00, 0x00
        /*0020*/ 	.byte	0x00, 0x00, 0x00, 0x00


//--------------------- .nv.info._Z7divergev      --------------------------
	.section	.nv.info._Z7divergev,"",@"SHT_CUDA_INFO"
	.sectionflags	@""
	.align	4


	//----- nvinfo : EIATTR_CUDA_API_VERSION
	.align		4
        /*0000*/ 	.byte	0x04, 0x37
        /*0002*/ 	.short	(.L_7 - .L_6)
.L_6:
        /*0004*/ 	.word	0x00000082


	//----- nvinfo : EIATTR_SPARSE_MMA_MASK
	.align		4
.L_7:
        /*0008*/ 	.byte	0x03, 0x50
        /*000a*/ 	.short	0x0000


	//----- nvinfo : EIATTR_MAXREG_COUNT
	.align		4
        /*000c*/ 	.byte	0x03, 0x1b
        /*000e*/ 	.short	0x00ff


	//----- nvinfo : EIATTR_NUM_BARRIERS
	.align		4
        /*0010*/ 	.byte	0x02, 0x4c
        /*0012*/ 	.byte	0x01
	.zero		1


	//----- nvinfo : EIATTR_MERCURY_ISA_VERSION
	.align		4
        /*0014*/ 	.byte	0x03, 0x5f
        /*0016*/ 	.short	0x0101


	//----- nvinfo : EIATTR_VRC_CTA_INIT_COUNT
	.align		4
        /*0018*/ 	.byte	0x02, 0x4a
	.zero		1
	.zero		1


	//----- nvinfo : EIATTR_EXIT_INSTR_OFFSETS
	.align		4
        /*001c*/ 	.byte	0x04, 0x1c
        /*001e*/ 	.short	(.L_9 - .L_8)


	//   ....[0]....
.L_8:
        /*0020*/ 	.word	0x00000040


	//   ....[1]....
        /*0024*/ 	.word	0x00000070


	//----- nvinfo : EIATTR_SW_WAR
	.align		4
.L_9:
        /*0028*/ 	.byte	0x04, 0x36
        /*002a*/ 	.short	(.L_11 - .L_10)
.L_10:
        /*002c*/ 	.word	0x00000008
.L_11:


//--------------------- .nv.callgraph             --------------------------
	.section	.nv.callgraph,"",@"SHT_CUDA_CALLGRAPH"
	.align	4
	.sectionentsize	8
	.align		4
        /*0000*/ 	.word	0x00000000
	.align		4
        /*0004*/ 	.word	0xffffffff
	.align		4
        /*0008*/ 	.word	0x00000000
	.align		4
        /*000c*/ 	.word	0xfffffffe
	.align		4
        /*0010*/ 	.word	0x00000000
	.align		4
        /*0014*/ 	.word	0xfffffffd
	.align		4
        /*0018*/ 	.word	0x00000000
	.align		4
        /*001c*/ 	.word	0xfffffffc


//--------------------- .text._Z7divergev         --------------------------
	.section	.text._Z7divergev,"ax",@progbits
	.align	128
        .global         _Z7divergev
        .type           _Z7divergev,@function
        .size           _Z7divergev,(.L_x_1 - _Z7divergev)
        .other          _Z7divergev,@"STO_CUDA_ENTRY STV_DEFAULT"
_Z7divergev:
.text._Z7divergev:
[----:B------:R-:W-:Y:S01]  /*0000*/  LDC R1, c[0x0][0x37c] ;  /* 0x0000df00ff017b82 */ /* 0x000fe20000000800 */
[----:B------:R-:W0:Y:S02]  /*0010*/  S2R R0, SR_TID.X ;  /* 0x0000000000007919 */ /* 0x000e240000002100 */
[----:B0-----:R-:W-:-:S13]  /*0020*/  ISETP.NE.AND P0, PT, R0, RZ, PT ;  /* 0x000000ff0000720c */ /* 0x001fda0003f05270 */
[----:B------:R-:W-:Y:S06]  /*0030*/  @!P0 BAR.SYNC.DEFER_BLOCKING 0x0 ;  /* 0x0000000000008b1d */ /* 0x000fec0000010000 */
[----:B------:R-:W-:Y:S05]  /*0040*/  @!P0 EXIT ;  /* 0x000000000000894d */ /* 0x000fea0003800000 */
[----:B------:R-:W-:Y:S06]  /*0050*/  BAR.SYNC.DEFER_BLOCKING 0x0 ;  /* 0x0000000000007b1d */ /* 0x000fec0000010000 */
[----:B------:R-:W-:Y:S05]  /*0060*/  WARPSYNC.ALL ;  /* 0x0000000000007948 */ /* 0x000fea0003800000 */
[----:B------:R-:W-:Y:S05]  /*0070*/  EXIT ;  /* 0x000000000000794d */ /* 0x000fea0003800000 */
.L_x_0:
[----:B------:R-:W-:-:S00]  /*0080*/  BRA `(.L_x_0) ;  /* 0xfffffffc00fc7947 */ /* 0x000fc0000383ffff */
[----:B------:R-:W-:-:S00]  /*0090*/  NOP ;  /* 0x0000000000007918 */ /* 0x000fc00000000000 */
        /* <DEDUP_REMOVED lines=14> */
.L_x_1:


//--------------------- .nv.shared.reserved.0     --------------------------
	.section	.nv.shared.reserved.0,"aw",@nobits
	.weak		__nv_reservedSMEM_offset_0_alias
	.size		__nv_reservedSMEM_offset_0_alias, 0, 64
	.other		__nv_reservedSMEM_offset_0_alias,@"STO_CUDA_RESERVED_SHARED STV_DEFAULT"
__nv_reservedSMEM_offset_0_alias:
	.zero		0
	.zero		64


//--------------------- .nv.constant0._Z7divergev --------------------------
	.section	.nv.constant0._Z7divergev,"a",@progbits
	.sectionflags	@""
	.align	4
.nv.constant0._Z7divergev:
	.zero		896


//--------------------- SYMBOLS --------------------------

	.type		.nv.reservedSmem.offset0,@object
	.size		.nv.reservedSmem.offset0,0x4
